//
// Generated by NVIDIA NVVM Compiler
//
// Compiler Build ID: CL-36424714
// Cuda compilation tools, release 13.0, V13.0.88
// Based on NVVM 20.0.0
//

.version 9.0
.target sm_100
.address_size 64

	// .globl	_Z11initVectorsPfS_S_

.visible .entry _Z11initVectorsPfS_S_(
	.param .u64 .ptr .align 1 _Z11initVectorsPfS_S__param_0,
	.param .u64 .ptr .align 1 _Z11initVectorsPfS_S__param_1,
	.param .u64 .ptr .align 1 _Z11initVectorsPfS_S__param_2
)
{
	.reg .pred 	%p<7>;
	.reg .b32 	%r<32>;
	.reg .b32 	%f<21>;
	.reg .b64 	%rd<25>;

	ld.param.u64 	%rd4, [_Z11initVectorsPfS_S__param_0];
	ld.param.u64 	%rd5, [_Z11initVectorsPfS_S__param_1];
	ld.param.u64 	%rd6, [_Z11initVectorsPfS_S__param_2];
	cvta.to.global.u64 	%rd1, %rd6;
	cvta.to.global.u64 	%rd2, %rd5;
	cvta.to.global.u64 	%rd3, %rd4;
	mov.u32 	%r12, %ctaid.x;
	mov.u32 	%r13, %ntid.x;
	mov.u32 	%r14, %tid.x;
	mad.lo.s32 	%r30, %r12, %r13, %r14;
	mov.u32 	%r15, %nctaid.x;
	mul.lo.s32 	%r2, %r13, %r15;
	setp.gt.s32 	%p1, %r30, 4999;
	@%p1 bra 	$L__BB0_7;
	add.s32 	%r16, %r30, %r2;
	max.s32 	%r17, %r16, 5000;
	setp.lt.s32 	%p2, %r16, 5000;
	selp.u32 	%r18, 1, 0, %p2;
	add.s32 	%r19, %r16, %r18;
	sub.s32 	%r20, %r17, %r19;
	div.u32 	%r21, %r20, %r2;
	add.s32 	%r3, %r21, %r18;
	and.b32  	%r22, %r3, 3;
	setp.eq.s32 	%p3, %r22, 3;
	@%p3 bra 	$L__BB0_4;
	add.s32 	%r23, %r3, 1;
	and.b32  	%r24, %r23, 3;
	neg.s32 	%r28, %r24;
$L__BB0_3:
	.pragma "nounroll";
	mul.wide.s32 	%rd7, %r30, 4;
	add.s64 	%rd8, %rd1, %rd7;
	add.s64 	%rd9, %rd2, %rd7;
	add.s64 	%rd10, %rd3, %rd7;
	cvt.rn.f32.s32 	%f1, %r30;
	mul.f32 	%f2, %f1, 0f3DCCCCCD;
	st.global.f32 	[%rd10], %f2;
	fma.rn.f32 	%f3, %f1, 0f3E4CCCCD, 0f3F800000;
	st.global.f32 	[%rd9], %f3;
	fma.rn.f32 	%f4, %f1, 0f3E19999A, 0f3F000000;
	st.global.f32 	[%rd8], %f4;
	add.s32 	%r30, %r30, %r2;
	add.s32 	%r28, %r28, 1;
	setp.ne.s32 	%p4, %r28, 0;
	@%p4 bra 	$L__BB0_3;
$L__BB0_4:
	setp.lt.u32 	%p5, %r3, 3;
	@%p5 bra 	$L__BB0_7;
	mul.wide.s32 	%rd15, %r2, 4;
$L__BB0_6:
	cvt.rn.f32.s32 	%f5, %r30;
	mul.f32 	%f6, %f5, 0f3DCCCCCD;
	mul.wide.s32 	%rd11, %r30, 4;
	add.s64 	%rd12, %rd3, %rd11;
	st.global.f32 	[%rd12], %f6;
	fma.rn.f32 	%f7, %f5, 0f3E4CCCCD, 0f3F800000;
	add.s64 	%rd13, %rd2, %rd11;
	st.global.f32 	[%rd13], %f7;
	fma.rn.f32 	%f8, %f5, 0f3E19999A, 0f3F000000;
	add.s64 	%rd14, %rd1, %rd11;
	st.global.f32 	[%rd14], %f8;
	add.s32 	%r25, %r30, %r2;
	cvt.rn.f32.s32 	%f9, %r25;
	mul.f32 	%f10, %f9, 0f3DCCCCCD;
	add.s64 	%rd16, %rd12, %rd15;
	st.global.f32 	[%rd16], %f10;
	fma.rn.f32 	%f11, %f9, 0f3E4CCCCD, 0f3F800000;
	add.s64 	%rd17, %rd13, %rd15;
	st.global.f32 	[%rd17], %f11;
	fma.rn.f32 	%f12, %f9, 0f3E19999A, 0f3F000000;
	add.s64 	%rd18, %rd14, %rd15;
	st.global.f32 	[%rd18], %f12;
	add.s32 	%r26, %r25, %r2;
	cvt.rn.f32.s32 	%f13, %r26;
	mul.f32 	%f14, %f13, 0f3DCCCCCD;
	add.s64 	%rd19, %rd16, %rd15;
	st.global.f32 	[%rd19], %f14;
	fma.rn.f32 	%f15, %f13, 0f3E4CCCCD, 0f3F800000;
	add.s64 	%rd20, %rd17, %rd15;
	st.global.f32 	[%rd20], %f15;
	fma.rn.f32 	%f16, %f13, 0f3E19999A, 0f3F000000;
	add.s64 	%rd21, %rd18, %rd15;
	st.global.f32 	[%rd21], %f16;
	add.s32 	%r27, %r26, %r2;
	cvt.rn.f32.s32 	%f17, %r27;
	mul.f32 	%f18, %f17, 0f3DCCCCCD;
	add.s64 	%rd22, %rd19, %rd15;
	st.global.f32 	[%rd22], %f18;
	fma.rn.f32 	%f19, %f17, 0f3E4CCCCD, 0f3F800000;
	add.s64 	%rd23, %rd20, %rd15;
	st.global.f32 	[%rd23], %f19;
	fma.rn.f32 	%f20, %f17, 0f3E19999A, 0f3F000000;
	add.s64 	%rd24, %rd21, %rd15;
	st.global.f32 	[%rd24], %f20;
	add.s32 	%r30, %r27, %r2;
	setp.lt.s32 	%p6, %r30, 5000;
	@%p6 bra 	$L__BB0_6;
$L__BB0_7:
	ret;

}
	// .globl	_Z16vectorExpressionPfS_S_S_ff
.visible .entry _Z16vectorExpressionPfS_S_S_ff(
	.param .u64 .ptr .align 1 _Z16vectorExpressionPfS_S_S_ff_param_0,
	.param .u64 .ptr .align 1 _Z16vectorExpressionPfS_S_S_ff_param_1,
	.param .u64 .ptr .align 1 _Z16vectorExpressionPfS_S_S_ff_param_2,
	.param .u64 .ptr .align 1 _Z16vectorExpressionPfS_S_S_ff_param_3,
	.param .f32 _Z16vectorExpressionPfS_S_S_ff_param_4,
	.param .f32 _Z16vectorExpressionPfS_S_S_ff_param_5
)
{
	.reg .pred 	%p<7>;
	.reg .b32 	%r<30>;
	.reg .b32 	%f<33>;
	.reg .b64 	%rd<32>;

	ld.param.u64 	%rd5, [_Z16vectorExpressionPfS_S_S_ff_param_0];
	ld.param.u64 	%rd6, [_Z16vectorExpressionPfS_S_S_ff_param_1];
	ld.param.u64 	%rd7, [_Z16vectorExpressionPfS_S_S_ff_param_2];
	ld.param.u64 	%rd8, [_Z16vectorExpressionPfS_S_S_ff_param_3];
	ld.param.f32 	%f1, [_Z16vectorExpressionPfS_S_S_ff_param_4];
	ld.param.f32 	%f2, [_Z16vectorExpressionPfS_S_S_ff_param_5];
	cvta.to.global.u64 	%rd1, %rd8;
	cvta.to.global.u64 	%rd2, %rd7;
	cvta.to.global.u64 	%rd3, %rd6;
	cvta.to.global.u64 	%rd4, %rd5;
	mov.u32 	%r12, %ctaid.x;
	mov.u32 	%r13, %ntid.x;
	mov.u32 	%r14, %tid.x;
	mad.lo.s32 	%r28, %r12, %r13, %r14;
	mov.u32 	%r15, %nctaid.x;
	mul.lo.s32 	%r2, %r13, %r15;
	setp.gt.s32 	%p1, %r28, 4999;
	@%p1 bra 	$L__BB1_7;
	add.s32 	%r16, %r28, %r2;
	max.s32 	%r17, %r16, 5000;
	setp.lt.s32 	%p2, %r16, 5000;
	selp.u32 	%r18, 1, 0, %p2;
	add.s32 	%r19, %r16, %r18;
	sub.s32 	%r20, %r17, %r19;
	div.u32 	%r21, %r20, %r2;
	add.s32 	%r3, %r21, %r18;
	and.b32  	%r22, %r3, 3;
	setp.eq.s32 	%p3, %r22, 3;
	@%p3 bra 	$L__BB1_4;
	add.s32 	%r23, %r3, 1;
	and.b32  	%r24, %r23, 3;
	neg.s32 	%r26, %r24;
$L__BB1_3:
	.pragma "nounroll";
	mul.wide.s32 	%rd9, %r28, 4;
	add.s64 	%rd10, %rd1, %rd9;
	add.s64 	%rd11, %rd2, %rd9;
	add.s64 	%rd12, %rd3, %rd9;
	add.s64 	%rd13, %rd4, %rd9;
	ld.global.f32 	%f3, [%rd13];
	ld.global.f32 	%f4, [%rd12];
	ld.global.f32 	%f5, [%rd11];
	add.f32 	%f6, %f4, %f5;
	mul.f32 	%f7, %f2, %f6;
	fma.rn.f32 	%f8, %f1, %f3, %f7;
	st.global.f32 	[%rd10], %f8;
	add.s32 	%r28, %r28, %r2;
	add.s32 	%r26, %r26, 1;
	setp.ne.s32 	%p4, %r26, 0;
	@%p4 bra 	$L__BB1_3;
$L__BB1_4:
	setp.lt.u32 	%p5, %r3, 3;
	@%p5 bra 	$L__BB1_7;
	mul.wide.s32 	%rd19, %r2, 4;
	shl.b32 	%r25, %r2, 2;
$L__BB1_6:
	mul.wide.s32 	%rd14, %r28, 4;
	add.s64 	%rd15, %rd4, %rd14;
	ld.global.f32 	%f9, [%rd15];
	add.s64 	%rd16, %rd3, %rd14;
	ld.global.f32 	%f10, [%rd16];
	add.s64 	%rd17, %rd2, %rd14;
	ld.global.f32 	%f11, [%rd17];
	add.f32 	%f12, %f10, %f11;
	mul.f32 	%f13, %f2, %f12;
	fma.rn.f32 	%f14, %f1, %f9, %f13;
	add.s64 	%rd18, %rd1, %rd14;
	st.global.f32 	[%rd18], %f14;
	add.s64 	%rd20, %rd15, %rd19;
	ld.global.f32 	%f15, [%rd20];
	add.s64 	%rd21, %rd16, %rd19;
	ld.global.f32 	%f16, [%rd21];
	add.s64 	%rd22, %rd17, %rd19;
	ld.global.f32 	%f17, [%rd22];
	add.f32 	%f18, %f16, %f17;
	mul.f32 	%f19, %f2, %f18;
	fma.rn.f32 	%f20, %f1, %f15, %f19;
	add.s64 	%rd23, %rd18, %rd19;
	st.global.f32 	[%rd23], %f20;
	add.s64 	%rd24, %rd20, %rd19;
	ld.global.f32 	%f21, [%rd24];
	add.s64 	%rd25, %rd21, %rd19;
	ld.global.f32 	%f22, [%rd25];
	add.s64 	%rd26, %rd22, %rd19;
	ld.global.f32 	%f23, [%rd26];
	add.f32 	%f24, %f22, %f23;
	mul.f32 	%f25, %f2, %f24;
	fma.rn.f32 	%f26, %f1, %f21, %f25;
	add.s64 	%rd27, %rd23, %rd19;
	st.global.f32 	[%rd27], %f26;
	add.s64 	%rd28, %rd24, %rd19;
	ld.global.f32 	%f27, [%rd28];
	add.s64 	%rd29, %rd25, %rd19;
	ld.global.f32 	%f28, [%rd29];
	add.s64 	%rd30, %rd26, %rd19;
	ld.global.f32 	%f29, [%rd30];
	add.f32 	%f30, %f28, %f29;
	mul.f32 	%f31, %f2, %f30;
	fma.rn.f32 	%f32, %f1, %f27, %f31;
	add.s64 	%rd31, %rd27, %rd19;
	st.global.f32 	[%rd31], %f32;
	add.s32 	%r28, %r25, %r28;
	setp.lt.s32 	%p6, %r28, 5000;
	@%p6 bra 	$L__BB1_6;
$L__BB1_7:
	ret;

}


// ===== COMPILED SASS (sm_100) =====

	.target	sm_100

	.elftype	@"ET_EXEC"


//--------------------- .note.nv.tkinfo           --------------------------
	.section	.note.nv.tkinfo,"",@"SHT_NOTE"
	.sectionflags	@"SHF_NOTE_NV_TKINFO"
	.tkinfo
        /*0018*/ 	.word	0x00000002
        /*0030*/ 	.string	""
        /*0030*/ 	.string	"ptxas"
        /*0030*/ 	.string	"Cuda compilation tools, release 13.0, V13.0.88"
        /*0030*/ 	.string	"Build cuda_13.0.r13.0/compiler.36424714_0"
        /*0030*/ 	.string	"-arch sm_100 -m 64 "



//--------------------- .note.nv.cuinfo           --------------------------
	.section	.note.nv.cuinfo,"",@"SHT_NOTE"
	.sectionflags	@"SHF_NOTE_NV_CUINFO"
        /*0018*/ 	.short	0x0002
        /*001a*/ 	.short	0x0064
        /*001c*/ 	.short	0x0082
	.zero		2


//--------------------- .nv.info                  --------------------------
	.section	.nv.info,"",@"SHT_CUDA_INFO"
	.align	4


	//----- nvinfo : EIATTR_REGCOUNT
	.align		4
        /*0000*/ 	.byte	0x04, 0x2f
        /*0002*/ 	.short	(.L_1 - .L_0)
	.align		4
.L_0:
        /*0004*/ 	.word	index@(_Z11initVectorsPfS_S_)
        /*0008*/ 	.word	0x00000020


	//----- nvinfo : EIATTR_FRAME_SIZE
	.align		4
.L_1:
        /*000c*/ 	.byte	0x04, 0x11
        /*000e*/ 	.short	(.L_3 - .L_2)
	.align		4
.L_2:
        /*0010*/ 	.word	index@(_Z11initVectorsPfS_S_)
        /*0014*/ 	.word	0x00000000


	//----- nvinfo : EIATTR_REGCOUNT
	.align		4
.L_3:
        /*0018*/ 	.byte	0x04, 0x2f
        /*001a*/ 	.short	(.L_5 - .L_4)
	.align		4
.L_4:
        /*001c*/ 	.word	index@(_Z16vectorExpressionPfS_S_S_ff)
        /*0020*/ 	.word	0x00000018


	//----- nvinfo : EIATTR_FRAME_SIZE
	.align		4
.L_5:
        /*0024*/ 	.byte	0x04, 0x11
        /*0026*/ 	.short	(.L_7 - .L_6)
	.align		4
.L_6:
        /*0028*/ 	.word	index@(_Z16vectorExpressionPfS_S_S_ff)
        /*002c*/ 	.word	0x00000000


	//----- nvinfo : EIATTR_MIN_STACK_SIZE
	.align		4
.L_7:
        /*0030*/ 	.byte	0x04, 0x12
        /*0032*/ 	.short	(.L_9 - .L_8)
	.align		4
.L_8:
        /*0034*/ 	.word	index@(_Z16vectorExpressionPfS_S_S_ff)
        /*0038*/ 	.word	0x00000000


	//----- nvinfo : EIATTR_MIN_STACK_SIZE
	.align		4
.L_9:
        /*003c*/ 	.byte	0x04, 0x12
        /*003e*/ 	.short	(.L_11 - .L_10)
	.align		4
.L_10:
        /*0040*/ 	.word	index@(_Z11initVectorsPfS_S_)
        /*0044*/ 	.word	0x00000000
.L_11:


//--------------------- .nv.compat                --------------------------
	.section	.nv.compat,"",@"SHT_CUDA_COMPAT_INFO"
	.align	4
        /*0000*/ 	.byte	0x02, 0x09, 0x00, 0x00, 0x02, 0x02, 0x01, 0x00, 0x02, 0x05, 0x05, 0x00, 0x03, 0x07, 0x01, 0x01
        /*0010*/ 	.byte	0x02, 0x03, 0x00, 0x00, 0x02, 0x06, 0x01, 0x00, 0x04, 0x0b, 0x08, 0x00, 0x09, 0x00, 0x00, 0x00
        /*0020*/ 	.byte	0x00, 0x00, 0x00, 0x00


//--------------------- .nv.info._Z16vectorExpressionPfS_S_S_ff --------------------------
	.section	.nv.info._Z16vectorExpressionPfS_S_S_ff,"",@"SHT_CUDA_INFO"
	.sectionflags	@""
	.align	4


	//----- nvinfo : EIATTR_CUDA_API_VERSION
	.align		4
        /*0000*/ 	.byte	0x04, 0x37
        /*0002*/ 	.short	(.L_13 - .L_12)
.L_12:
        /*0004*/ 	.word	0x00000082


	//----- nvinfo : EIATTR_KPARAM_INFO
	.align		4
.L_13:
        /*0008*/ 	.byte	0x04, 0x17
        /*000a*/ 	.short	(.L_15 - .L_14)
.L_14:
        /*000c*/ 	.word	0x00000000
        /*0010*/ 	.short	0x0005
        /*0012*/ 	.short	0x0024
        /*0014*/ 	.byte	0x00, 0xf0, 0x11, 0x00


	//----- nvinfo : EIATTR_KPARAM_INFO
	.align		4
.L_15:
        /*0018*/ 	.byte	0x04, 0x17
        /*001a*/ 	.short	(.L_17 - .L_16)
.L_16:
        /*001c*/ 	.word	0x00000000
        /*0020*/ 	.short	0x0004
        /*0022*/ 	.short	0x0020
        /*0024*/ 	.byte	0x00, 0xf0, 0x11, 0x00


	//----- nvinfo : EIATTR_KPARAM_INFO
	.align		4
.L_17:
        /*0028*/ 	.byte	0x04, 0x17
        /*002a*/ 	.short	(.L_19 - .L_18)
.L_18:
        /*002c*/ 	.word	0x00000000
        /*0030*/ 	.short	0x0003
        /*0032*/ 	.short	0x0018
        /*0034*/ 	.byte	0x00, 0xf5, 0x21, 0x00


	//----- nvinfo : EIATTR_KPARAM_INFO
	.align		4
.L_19:
        /*0038*/ 	.byte	0x04, 0x17
        /*003a*/ 	.short	(.L_21 - .L_20)
.L_20:
        /*003c*/ 	.word	0x00000000
        /*0040*/ 	.short	0x0002
        /*0042*/ 	.short	0x0010
        /*0044*/ 	.byte	0x00, 0xf5, 0x21, 0x00


	//----- nvinfo : EIATTR_KPARAM_INFO
	.align		4
.L_21:
        /*0048*/ 	.byte	0x04, 0x17
        /*004a*/ 	.short	(.L_23 - .L_22)
.L_22:
        /*004c*/ 	.word	0x00000000
        /*0050*/ 	.short	0x0001
        /*0052*/ 	.short	0x0008
        /*0054*/ 	.byte	0x00, 0xf5, 0x21, 0x00


	//----- nvinfo : EIATTR_KPARAM_INFO
	.align		4
.L_23:
        /*0058*/ 	.byte	0x04, 0x17
        /*005a*/ 	.short	(.L_25 - .L_24)
.L_24:
        /*005c*/ 	.word	0x00000000
        /*0060*/ 	.short	0x0000
        /*0062*/ 	.short	0x0000
        /*0064*/ 	.byte	0x00, 0xf5, 0x21, 0x00


	//----- nvinfo : EIATTR_SPARSE_MMA_MASK
	.align		4
.L_25:
        /*0068*/ 	.byte	0x03, 0x50
        /*006a*/ 	.short	0x0000


	//----- nvinfo : EIATTR_MAXREG_COUNT
	.align		4
        /*006c*/ 	.byte	0x03, 0x1b
        /*006e*/ 	.short	0x00ff


	//----- nvinfo : EIATTR_MERCURY_ISA_VERSION
	.align		4
        /*0070*/ 	.byte	0x03, 0x5f
        /*0072*/ 	.short	0x0101


	//----- nvinfo : EIATTR_VRC_CTA_INIT_COUNT
	.align		4
        /*0074*/ 	.byte	0x02, 0x4a
	.zero		1
	.zero		1


	//----- nvinfo : EIATTR_EXIT_INSTR_OFFSETS
	.align		4
        /*0078*/ 	.byte	0x04, 0x1c
        /*007a*/ 	.short	(.L_27 - .L_26)


	//   ....[0]....
.L_26:
        /*007c*/ 	.word	0x00000080


	//   ....[1]....
        /*0080*/ 	.word	0x00000400


	//   ....[2]....
        /*0084*/ 	.word	0x00000740


	//----- nvinfo : EIATTR_CRS_STACK_SIZE
	.align		4
.L_27:
        /*0088*/ 	.byte	0x04, 0x1e
        /*008a*/ 	.short	(.L_29 - .L_28)
.L_28:
        /*008c*/ 	.word	0x00000000


	//----- nvinfo : EIATTR_CBANK_PARAM_SIZE
	.align		4
.L_29:
        /*0090*/ 	.byte	0x03, 0x19
        /*0092*/ 	.short	0x0028


	//----- nvinfo : EIATTR_PARAM_CBANK
	.align		4
        /*0094*/ 	.byte	0x04, 0x0a
        /*0096*/ 	.short	(.L_31 - .L_30)
	.align		4
.L_30:
        /*0098*/ 	.word	index@(.nv.constant0._Z16vectorExpressionPfS_S_S_ff)
        /*009c*/ 	.short	0x0380
        /*009e*/ 	.short	0x0028


	//----- nvinfo : EIATTR_SW_WAR
	.align		4
.L_31:
        /*00a0*/ 	.byte	0x04, 0x36
        /*00a2*/ 	.short	(.L_33 - .L_32)
.L_32:
        /*00a4*/ 	.word	0x00000008
.L_33:


//--------------------- .nv.info._Z11initVectorsPfS_S_ --------------------------
	.section	.nv.info._Z11initVectorsPfS_S_,"",@"SHT_CUDA_INFO"
	.sectionflags	@""
	.align	4


	//----- nvinfo : EIATTR_CUDA_API_VERSION
	.align		4
        /*0000*/ 	.byte	0x04, 0x37
        /*0002*/ 	.short	(.L_35 - .L_34)
.L_34:
        /*0004*/ 	.word	0x00000082


	//----- nvinfo : EIATTR_KPARAM_INFO
	.align		4
.L_35:
        /*0008*/ 	.byte	0x04, 0x17
        /*000a*/ 	.short	(.L_37 - .L_36)
.L_36:
        /*000c*/ 	.word	0x00000000
        /*0010*/ 	.short	0x0002
        /*0012*/ 	.short	0x0010
        /*0014*/ 	.byte	0x00, 0xf5, 0x21, 0x00


	//----- nvinfo : EIATTR_KPARAM_INFO
	.align		4
.L_37:
        /*0018*/ 	.byte	0x04, 0x17
        /*001a*/ 	.short	(.L_39 - .L_38)
.L_38:
        /*001c*/ 	.word	0x00000000
        /*0020*/ 	.short	0x0001
        /*0022*/ 	.short	0x0008
        /*0024*/ 	.byte	0x00, 0xf5, 0x21, 0x00


	//----- nvinfo : EIATTR_KPARAM_INFO
	.align		4
.L_39:
        /*0028*/ 	.byte	0x04, 0x17
        /*002a*/ 	.short	(.L_41 - .L_40)
.L_40:
        /*002c*/ 	.word	0x00000000
        /*0030*/ 	.short	0x0000
        /*0032*/ 	.short	0x0000
        /*0034*/ 	.byte	0x00, 0xf5, 0x21, 0x00


	//----- nvinfo : EIATTR_SPARSE_MMA_MASK
	.align		4
.L_41:
        /*0038*/ 	.byte	0x03, 0x50
        /*003a*/ 	.short	0x0000


	//----- nvinfo : EIATTR_MAXREG_COUNT
	.align		4
        /*003c*/ 	.byte	0x03, 0x1b
        /*003e*/ 	.short	0x00ff


	//----- nvinfo : EIATTR_MERCURY_ISA_VERSION
	.align		4
        /*0040*/ 	.byte	0x03, 0x5f
        /*0042*/ 	.short	0x0101


	//----- nvinfo : EIATTR_VRC_CTA_INIT_COUNT
	.align		4
        /*0044*/ 	.byte	0x02, 0x4a
	.zero		1
	.zero		1


	//----- nvinfo : EIATTR_EXIT_INSTR_OFFSETS
	.align		4
        /*0048*/ 	.byte	0x04, 0x1c
        /*004a*/ 	.short	(.L_43 - .L_42)


	//   ....[0]....
.L_42:
        /*004c*/ 	.word	0x00000080


	//   ....[1]....
        /*0050*/ 	.word	0x00000410


	//   ....[2]....
        /*0054*/ 	.word	0x00000720


	//----- nvinfo : EIATTR_CRS_STACK_SIZE
	.align		4
.L_43:
        /*0058*/ 	.byte	0x04, 0x1e
        /*005a*/ 	.short	(.L_45 - .L_44)
.L_44:
        /*005c*/ 	.word	0x00000000


	//----- nvinfo : EIATTR_CBANK_PARAM_SIZE
	.align		4
.L_45:
        /*0060*/ 	.byte	0x03, 0x19
        /*0062*/ 	.short	0x0018


	//----- nvinfo : EIATTR_PARAM_CBANK
	.align		4
        /*0064*/ 	.byte	0x04, 0x0a
        /*0066*/ 	.short	(.L_47 - .L_46)
	.align		4
.L_46:
        /*0068*/ 	.word	index@(.nv.constant0._Z11initVectorsPfS_S_)
        /*006c*/ 	.short	0x0380
        /*006e*/ 	.short	0x0018


	//----- nvinfo : EIATTR_SW_WAR
	.align		4
.L_47:
        /*0070*/ 	.byte	0x04, 0x36
        /*0072*/ 	.short	(.L_49 - .L_48)
.L_48:
        /*0074*/ 	.word	0x00000008
.L_49:


//--------------------- .nv.callgraph             --------------------------
	.section	.nv.callgraph,"",@"SHT_CUDA_CALLGRAPH"
	.align	4
	.sectionentsize	8
	.align		4
        /*0000*/ 	.word	0x00000000
	.align		4
        /*0004*/ 	.word	0xffffffff
	.align		4
        /*0008*/ 	.word	0x00000000
	.align		4
        /*000c*/ 	.word	0xfffffffe
	.align		4
        /*0010*/ 	.word	0x00000000
	.align		4
        /*0014*/ 	.word	0xfffffffd
	.align		4
        /*0018*/ 	.word	0x00000000
	.align		4
        /*001c*/ 	.word	0xfffffffc


//--------------------- .text._Z16vectorExpressionPfS_S_S_ff --------------------------
	.section	.text._Z16vectorExpressionPfS_S_S_ff,"ax",@progbits
	.align	128
        .global         _Z16vectorExpressionPfS_S_S_ff
        .type           _Z16vectorExpressionPfS_S_S_ff,@function
        .size           _Z16vectorExpressionPfS_S_S_ff,(.L_x_10 - _Z16vectorExpressionPfS_S_S_ff)
        .other          _Z16vectorExpressionPfS_S_S_ff,@"STO_CUDA_ENTRY STV_DEFAULT"
_Z16vectorExpressionPfS_S_S_ff:
.text._Z16vectorExpressionPfS_S_S_ff:
[----:B------:R-:W-:Y:S01]  /*0000*/  LDC R1, c[0x0][0x37c] ;  /* 0x0000df00ff017b82 */ /* 0x000fe20000000800 */
[----:B------:R-:W0:Y:S07]  /*0010*/  S2R R3, SR_TID.X ;  /* 0x0000000000037919 */ /* 0x000e2e0000002100 */
[----:B------:R-:W0:Y:S08]  /*0020*/  S2UR UR4, SR_CTAID.X ;  /* 0x00000000000479c3 */ /* 0x000e300000002500 */
[----:B------:R-:W0:Y:S01]  /*0030*/  LDC R0, c[0x0][0x360] ;  /* 0x0000d800ff007b82 */ /* 0x000e220000000800 */
[----:B------:R-:W1:Y:S01]  /*0040*/  LDCU UR5, c[0x0][0x370] ;  /* 0x00006e00ff0577ac */ /* 0x000e620008000800 */
[----:B0-----:R-:W-:-:S02]  /*0050*/  IMAD R3, R0, UR4, R3 ;  /* 0x0000000400037c24 */ /* 0x001fc4000f8e0203 */
[----:B-1----:R-:W-:-:S03]  /*0060*/  IMAD R0, R0, UR5, RZ ;  /* 0x0000000500007c24 */ /* 0x002fc6000f8e02ff */
[----:B------:R-:W-:-:S13]  /*0070*/  ISETP.GT.AND P0, PT, R3, 0x1387, PT ;  /* 0x000013870300780c */ /* 0x000fda0003f04270 */
[----:B------:R-:W-:Y:S05]  /*0080*/  @P0 EXIT ;  /* 0x000000000000094d */ /* 0x000fea0003800000 */
[----:B------:R-:W0:Y:S01]  /*0090*/  I2F.U32.RP R8, R0 ;  /* 0x0000000000087306 */ /* 0x000e220000209000 */
[----:B------:R-:W-:Y:S01]  /*00a0*/  IADD3 R2, PT, PT, R0, R3, RZ ;  /* 0x0000000300027210 */ /* 0x000fe20007ffe0ff */
[----:B------:R-:W1:Y:S01]  /*00b0*/  LDCU.64 UR8, c[0x0][0x3a0] ;  /* 0x00007400ff0877ac */ /* 0x000e620008000a00 */
[----:B------:R-:W-:Y:S01]  /*00c0*/  IADD3 R9, PT, PT, RZ, -R0, RZ ;  /* 0x80000000ff097210 */ /* 0x000fe20007ffe0ff */
[----:B------:R-:W-:Y:S01]  /*00d0*/  BSSY.RECONVERGENT B0, `(.L_x_0) ;  /* 0x0000032000007945 */ /* 0x000fe20003800200 */
[C---:B------:R-:W-:Y:S01]  /*00e0*/  ISETP.GE.AND P0, PT, R2.reuse, 0x1388, PT ;  /* 0x000013880200780c */ /* 0x040fe20003f06270 */
[----:B------:R-:W2:Y:S01]  /*00f0*/  LDCU.64 UR4, c[0x0][0x358] ;  /* 0x00006b00ff0477ac */ /* 0x000ea20008000a00 */
[----:B------:R-:W-:Y:S02]  /*0100*/  VIMNMX R7, PT, PT, R2, 0x1388, !PT ;  /* 0x0000138802077848 */ /* 0x000fe40007fe0100 */
[----:B------:R-:W-:Y:S01]  /*0110*/  SEL R6, RZ, 0x1, P0 ;  /* 0x00000001ff067807 */ /* 0x000fe20000000000 */
[----:B------:R-:W3:Y:S01]  /*0120*/  LDCU.64 UR6, c[0x0][0x3a0] ;  /* 0x00007400ff0677ac */ /* 0x000ee20008000a00 */
[----:B------:R-:W-:-:S02]  /*0130*/  ISETP.NE.U32.AND P2, PT, R0, RZ, PT ;  /* 0x000000ff0000720c */ /* 0x000fc40003f45070 */
[----:B------:R-:W-:Y:S01]  /*0140*/  IADD3 R7, PT, PT, R7, -R2, -R6 ;  /* 0x8000000207077210 */ /* 0x000fe20007ffe806 */
[----:B0-----:R-:W0:Y:S02]  /*0150*/  MUFU.RCP R8, R8 ;  /* 0x0000000800087308 */ /* 0x001e240000001000 */
[----:B0-----:R-:W-:-:S06]  /*0160*/  IADD3 R4, PT, PT, R8, 0xffffffe, RZ ;  /* 0x0ffffffe08047810 */ /* 0x001fcc0007ffe0ff */
[----:B------:R0:W4:Y:S02]  /*0170*/  F2I.FTZ.U32.TRUNC.NTZ R5, R4 ;  /* 0x0000000400057305 */ /* 0x000124000021f000 */
[----:B0-----:R-:W-:Y:S02]  /*0180*/  HFMA2 R4, -RZ, RZ, 0, 0 ;  /* 0x00000000ff047431 */ /* 0x001fe400000001ff */
[----:B----4-:R-:W-:-:S04]  /*0190*/  IMAD R9, R9, R5, RZ ;  /* 0x0000000509097224 */ /* 0x010fc800078e02ff */
[----:B------:R-:W-:-:S06]  /*01a0*/  IMAD.HI.U32 R8, R5, R9, R4 ;  /* 0x0000000905087227 */ /* 0x000fcc00078e0004 */
[----:B------:R-:W-:-:S05]  /*01b0*/  IMAD.HI.U32 R5, R8, R7, RZ ;  /* 0x0000000708057227 */ /* 0x000fca00078e00ff */
[----:B------:R-:W-:-:S05]  /*01c0*/  IADD3 R2, PT, PT, -R5, RZ, RZ ;  /* 0x000000ff05027210 */ /* 0x000fca0007ffe1ff */
[----:B------:R-:W-:-:S05]  /*01d0*/  IMAD R7, R0, R2, R7 ;  /* 0x0000000200077224 */ /* 0x000fca00078e0207 */
[----:B------:R-:W-:-:S13]  /*01e0*/  ISETP.GE.U32.AND P0, PT, R7, R0, PT ;  /* 0x000000000700720c */ /* 0x000fda0003f06070 */
[----:B------:R-:W-:Y:S02]  /*01f0*/  @P0 IADD3 R7, PT, PT, -R0, R7, RZ ;  /* 0x0000000700070210 */ /* 0x000fe40007ffe1ff */
[----:B------:R-:W-:Y:S02]  /*0200*/  @P0 IADD3 R5, PT, PT, R5, 0x1, RZ ;  /* 0x0000000105050810 */ /* 0x000fe40007ffe0ff */
[----:B------:R-:W-:-:S13]  /*0210*/  ISETP.GE.U32.AND P1, PT, R7, R0, PT ;  /* 0x000000000700720c */ /* 0x000fda0003f26070 */
[----:B------:R-:W-:Y:S02]  /*0220*/  @P1 IADD3 R5, PT, PT, R5, 0x1, RZ ;  /* 0x0000000105051810 */ /* 0x000fe40007ffe0ff */
[----:B------:R-:W-:-:S04]  /*0230*/  @!P2 LOP3.LUT R5, RZ, R0, RZ, 0x33, !PT ;  /* 0x00000000ff05a212 */ /* 0x000fc800078e33ff */
[----:B------:R-:W-:-:S04]  /*0240*/  IADD3 R2, PT, PT, R6, R5, RZ ;  /* 0x0000000506027210 */ /* 0x000fc80007ffe0ff */
[C---:B------:R-:W-:Y:S02]  /*0250*/  LOP3.LUT R4, R2.reuse, 0x3, RZ, 0xc0, !PT ;  /* 0x0000000302047812 */ /* 0x040fe400078ec0ff */
[----:B------:R-:W-:Y:S02]  /*0260*/  ISETP.GE.U32.AND P1, PT, R2, 0x3, PT ;  /* 0x000000030200780c */ /* 0x000fe40003f26070 */
[----:B------:R-:W-:-:S13]  /*0270*/  ISETP.NE.AND P0, PT, R4, 0x3, PT ;  /* 0x000000030400780c */ /* 0x000fda0003f05270 */
[----:B-123--:R-:W-:Y:S05]  /*0280*/  @!P0 BRA `(.L_x_1) ;  /* 0x0000000000588947 */ /* 0x00efea0003800000 */
[----:B------:R-:W0:Y:S01]  /*0290*/  LDC.64 R4, c[0x0][0x390] ;  /* 0x0000e400ff047b82 */ /* 0x000e220000000a00 */
[----:B------:R-:W-:-:S04]  /*02a0*/  IADD3 R2, PT, PT, R2, 0x1, RZ ;  /* 0x0000000102027810 */ /* 0x000fc80007ffe0ff */
[----:B------:R-:W-:-:S03]  /*02b0*/  LOP3.LUT R2, R2, 0x3, RZ, 0xc0, !PT ;  /* 0x0000000302027812 */ /* 0x000fc600078ec0ff */
[----:B------:R-:W1:Y:S01]  /*02c0*/  LDC.64 R6, c[0x0][0x398] ;  /* 0x0000e600ff067b82 */ /* 0x000e620000000a00 */
[----:B------:R-:W-:-:S07]  /*02d0*/  IADD3 R2, PT, PT, -R2, RZ, RZ ;  /* 0x000000ff02027210 */ /* 0x000fce0007ffe1ff */
[----:B------:R-:W2:Y:S08]  /*02e0*/  LDC.64 R8, c[0x0][0x380] ;  /* 0x0000e000ff087b82 */ /* 0x000eb00000000a00 */
[----:B------:R-:W3:Y:S02]  /*02f0*/  LDC.64 R10, c[0x0][0x388] ;  /* 0x0000e200ff0a7b82 */ /* 0x000ee40000000a00 */
.L_x_2:
[----:B0-----:R-:W-:-:S04]  /*0300*/  IMAD.WIDE R14, R3, 0x4, R4 ;  /* 0x00000004030e7825 */ /* 0x001fc800078e0204 */
[C---:B---3--:R-:W-:Y:S02]  /*0310*/  IMAD.WIDE R16, R3.reuse, 0x4, R10 ;  /* 0x0000000403107825 */ /* 0x048fe400078e020a */
[----:B------:R-:W3:Y:S02]  /*0320*/  LDG.E R15, desc[UR4][R14.64] ;  /* 0x000000040e0f7981 */ /* 0x000ee4000c1e1900 */
[----:B--2---:R-:W-:Y:S02]  /*0330*/  IMAD.WIDE R18, R3, 0x4, R8 ;  /* 0x0000000403127825 */ /* 0x004fe400078e0208 */
[----:B------:R-:W3:Y:S04]  /*0340*/  LDG.E R16, desc[UR4][R16.64] ;  /* 0x0000000410107981 */ /* 0x000ee8000c1e1900 */
[----:B------:R-:W2:Y:S01]  /*0350*/  LDG.E R18, desc[UR4][R18.64] ;  /* 0x0000000412127981 */ /* 0x000ea2000c1e1900 */
[----:B------:R-:W-:-:S04]  /*0360*/  IADD3 R2, PT, PT, R2, 0x1, RZ ;  /* 0x0000000102027810 */ /* 0x000fc80007ffe0ff */
[----:B------:R-:W-:Y:S01]  /*0370*/  ISETP.NE.AND P0, PT, R2, RZ, PT ;  /* 0x000000ff0200720c */ /* 0x000fe20003f05270 */
[----:B---34-:R-:W-:-:S04]  /*0380*/  FADD R12, R16, R15 ;  /* 0x0000000f100c7221 */ /* 0x018fc80000000000 */
[----:B------:R-:W-:Y:S01]  /*0390*/  FMUL R21, R12, UR7 ;  /* 0x000000070c157c20 */ /* 0x000fe20008400000 */
[----:B-1----:R-:W-:Y:S01]  /*03a0*/  IMAD.WIDE R12, R3, 0x4, R6 ;  /* 0x00000004030c7825 */ /* 0x002fe200078e0206 */
[----:B------:R-:W-:-:S03]  /*03b0*/  IADD3 R3, PT, PT, R0, R3, RZ ;  /* 0x0000000300037210 */ /* 0x000fc60007ffe0ff */
[----:B--2---:R-:W-:-:S05]  /*03c0*/  FFMA R21, R18, UR6, R21 ;  /* 0x0000000612157c23 */ /* 0x004fca0008000015 */
[----:B------:R4:W-:Y:S01]  /*03d0*/  STG.E desc[UR4][R12.64], R21 ;  /* 0x000000150c007986 */ /* 0x0009e2000c101904 */
[----:B------:R-:W-:Y:S05]  /*03e0*/  @P0 BRA `(.L_x_2) ;  /* 0xfffffffc00c40947 */ /* 0x000fea000383ffff */
.L_x_1:
[----:B------:R-:W-:Y:S05]  /*03f0*/  BSYNC.RECONVERGENT B0 ;  /* 0x0000000000007941 */ /* 0x000fea0003800200 */
.L_x_0:
[----:B------:R-:W-:Y:S05]  /*0400*/  @!P1 EXIT ;  /* 0x000000000000994d */ /* 0x000fea0003800000 */
.L_x_3:
[----:B0-----:R-:W0:Y:S08]  /*0410*/  LDC.64 R8, c[0x0][0x388] ;  /* 0x0000e200ff087b82 */ /* 0x001e300000000a00 */
[----:B------:R-:W1:Y:S08]  /*0420*/  LDC.64 R6, c[0x0][0x390] ;  /* 0x0000e400ff067b82 */ /* 0x000e700000000a00 */
[----:B------:R-:W2:Y:S01]  /*0430*/  LDC.64 R4, c[0x0][0x380] ;  /* 0x0000e000ff047b82 */ /* 0x000ea20000000a00 */
[----:B0-----:R-:W-:-:S07]  /*0440*/  IMAD.WIDE R8, R3, 0x4, R8 ;  /* 0x0000000403087825 */ /* 0x001fce00078e0208 */
[----:B------:R-:W0:Y:S01]  /*0450*/  LDC.64 R10, c[0x0][0x398] ;  /* 0x0000e600ff0a7b82 */ /* 0x000e220000000a00 */
[----:B----4-:R-:W3:Y:S01]  /*0460*/  LDG.E R12, desc[UR4][R8.64] ;  /* 0x00000004080c7981 */ /* 0x010ee2000c1e1900 */
[----:B-1----:R-:W-:-:S05]  /*0470*/  IMAD.WIDE R6, R3, 0x4, R6 ;  /* 0x0000000403067825 */ /* 0x002fca00078e0206 */
[----:B------:R-:W3:Y:S01]  /*0480*/  LDG.E R13, desc[UR4][R6.64] ;  /* 0x00000004060d7981 */ /* 0x000ee2000c1e1900 */
[----:B--2---:R-:W-:-:S05]  /*0490*/  IMAD.WIDE R4, R3, 0x4, R4 ;  /* 0x0000000403047825 */ /* 0x004fca00078e0204 */
[----:B------:R1:W2:Y:S01]  /*04a0*/  LDG.E R2, desc[UR4][R4.64] ;  /* 0x0000000404027981 */ /* 0x0002a2000c1e1900 */
[----:B------:R-:W-:-:S04]  /*04b0*/  IMAD.WIDE R14, R0, 0x4, R8 ;  /* 0x00000004000e7825 */ /* 0x000fc800078e0208 */
[----:B0-----:R-:W-:-:S04]  /*04c0*/  IMAD.WIDE R10, R3, 0x4, R10 ;  /* 0x00000004030a7825 */ /* 0x001fc800078e020a */
[----:B-1----:R-:W-:-:S04]  /*04d0*/  IMAD.WIDE R4, R0, 0x4, R4 ;  /* 0x0000000400047825 */ /* 0x002fc800078e0204 */
[----:B---3--:R-:W-:-:S04]  /*04e0*/  FADD R12, R12, R13 ;  /* 0x0000000d0c0c7221 */ /* 0x008fc80000000000 */
[----:B------:R-:W-:-:S04]  /*04f0*/  FMUL R13, R12, UR9 ;  /* 0x000000090c0d7c20 */ /* 0x000fc80008400000 */
[----:B--2---:R-:W-:Y:S01]  /*0500*/  FFMA R19, R2, UR8, R13 ;  /* 0x0000000802137c23 */ /* 0x004fe2000800000d */
[----:B------:R-:W-:-:S04]  /*0510*/  IMAD.WIDE R12, R0, 0x4, R6 ;  /* 0x00000004000c7825 */ /* 0x000fc800078e0206 */
[----:B------:R0:W-:Y:S04]  /*0520*/  STG.E desc[UR4][R10.64], R19 ;  /* 0x000000130a007986 */ /* 0x0001e8000c101904 */
[----:B------:R-:W2:Y:S04]  /*0530*/  LDG.E R6, desc[UR4][R14.64] ;  /* 0x000000040e067981 */ /* 0x000ea8000c1e1900 */
[----:B------:R-:W2:Y:S04]  /*0540*/  LDG.E R7, desc[UR4][R12.64] ;  /* 0x000000040c077981 */ /* 0x000ea8000c1e1900 */
[----:B------:R-:W3:Y:S01]  /*0550*/  LDG.E R2, desc[UR4][R4.64] ;  /* 0x0000000404027981 */ /* 0x000ee2000c1e1900 */
[----:B------:R-:W-:-:S04]  /*0560*/  IMAD.WIDE R16, R0, 0x4, R12 ;  /* 0x0000000400107825 */ /* 0x000fc800078e020c */
[----:B--2---:R-:W-:-:S04]  /*0570*/  FADD R6, R6, R7 ;  /* 0x0000000706067221 */ /* 0x004fc80000000000 */
[----:B------:R-:W-:Y:S01]  /*0580*/  FMUL R9, R6, UR9 ;  /* 0x0000000906097c20 */ /* 0x000fe20008400000 */
[----:B------:R-:W-:-:S04]  /*0590*/  IMAD.WIDE R6, R0, 0x4, R10 ;  /* 0x0000000400067825 */ /* 0x000fc800078e020a */
[----:B---3--:R-:W-:Y:S01]  /*05a0*/  FFMA R21, R2, UR8, R9 ;  /* 0x0000000802157c23 */ /* 0x008fe20008000009 */
[----:B------:R-:W-:-:S04]  /*05b0*/  IMAD.WIDE R8, R0, 0x4, R14 ;  /* 0x0000000400087825 */ /* 0x000fc800078e020e */
[----:B------:R1:W-:Y:S01]  /*05c0*/  STG.E desc[UR4][R6.64], R21 ;  /* 0x0000001506007986 */ /* 0x0003e2000c101904 */
[----:B0-----:R-:W-:-:S03]  /*05d0*/  IMAD.WIDE R10, R0, 0x4, R4 ;  /* 0x00000004000a7825 */ /* 0x001fc600078e0204 */
[----:B------:R-:W2:Y:S04]  /*05e0*/  LDG.E R14, desc[UR4][R8.64] ;  /* 0x00000004080e7981 */ /* 0x000ea8000c1e1900 */
[----:B------:R-:W2:Y:S04]  /*05f0*/  LDG.E R13, desc[UR4][R16.64] ;  /* 0x00000004100d7981 */ /* 0x000ea8000c1e1900 */
[----:B------:R-:W3:Y:S01]  /*0600*/  LDG.E R2, desc[UR4][R10.64] ;  /* 0x000000040a027981 */ /* 0x000ee2000c1e1900 */
[----:B------:R-:W-:-:S04]  /*0610*/  IMAD.WIDE R4, R0, 0x4, R6 ;  /* 0x0000000400047825 */ /* 0x000fc800078e0206 */
[----:B-1----:R-:W-:-:S04]  /*0620*/  IMAD.WIDE R6, R0, 0x4, R10 ;  /* 0x0000000400067825 */ /* 0x002fc800078e020a */
[----:B--2---:R-:W-:-:S04]  /*0630*/  FADD R13, R14, R13 ;  /* 0x0000000d0e0d7221 */ /* 0x004fc80000000000 */
[----:B------:R-:W-:Y:S01]  /*0640*/  FMUL R13, R13, UR9 ;  /* 0x000000090d0d7c20 */ /* 0x000fe20008400000 */
[----:B------:R-:W-:-:S04]  /*0650*/  IMAD.WIDE R14, R0, 0x4, R16 ;  /* 0x00000004000e7825 */ /* 0x000fc800078e0210 */
[----:B---3--:R-:W-:Y:S01]  /*0660*/  FFMA R19, R2, UR8, R13 ;  /* 0x0000000802137c23 */ /* 0x008fe2000800000d */
[----:B------:R-:W-:-:S04]  /*0670*/  IMAD.WIDE R12, R0, 0x4, R8 ;  /* 0x00000004000c7825 */ /* 0x000fc800078e0208 */
[----:B------:R0:W-:Y:S04]  /*0680*/  STG.E desc[UR4][R4.64], R19 ;  /* 0x0000001304007986 */ /* 0x0001e8000c101904 */
[----:B------:R-:W2:Y:S04]  /*0690*/  LDG.E R12, desc[UR4][R12.64] ;  /* 0x000000040c0c7981 */ /* 0x000ea8000c1e1900 */
[----:B------:R-:W2:Y:S04]  /*06a0*/  LDG.E R15, desc[UR4][R14.64] ;  /* 0x000000040e0f7981 */ /* 0x000ea8000c1e1900 */
[----:B------:R-:W3:Y:S01]  /*06b0*/  LDG.E R6, desc[UR4][R6.64] ;  /* 0x0000000406067981 */ /* 0x000ee2000c1e1900 */
[C---:B------:R-:W-:Y:S01]  /*06c0*/  IMAD.WIDE R8, R0.reuse, 0x4, R4 ;  /* 0x0000000400087825 */ /* 0x040fe200078e0204 */
[----:B------:R-:W-:-:S04]  /*06d0*/  LEA R3, R0, R3, 0x2 ;  /* 0x0000000300037211 */ /* 0x000fc800078e10ff */
[----:B------:R-:W-:Y:S01]  /*06e0*/  ISETP.GE.AND P0, PT, R3, 0x1388, PT ;  /* 0x000013880300780c */ /* 0x000fe20003f06270 */
[----:B--2---:R-:W-:-:S04]  /*06f0*/  FADD R2, R12, R15 ;  /* 0x0000000f0c027221 */ /* 0x004fc80000000000 */
[----:B------:R-:W-:-:S04]  /*0700*/  FMUL R11, R2, UR9 ;  /* 0x00000009020b7c20 */ /* 0x000fc80008400000 */
[----:B---3--:R-:W-:-:S05]  /*0710*/  FFMA R11, R6, UR8, R11 ;  /* 0x00000008060b7c23 */ /* 0x008fca000800000b */
[----:B------:R0:W-:Y:S01]  /*0720*/  STG.E desc[UR4][R8.64], R11 ;  /* 0x0000000b08007986 */ /* 0x0001e2000c101904 */
[----:B------:R-:W-:Y:S05]  /*0730*/  @!P0 BRA `(.L_x_3) ;  /* 0xfffffffc00348947 */ /* 0x000fea000383ffff */
[----:B------:R-:W-:Y:S05]  /*0740*/  EXIT ;  /* 0x000000000000794d */ /* 0x000fea0003800000 */
.L_x_4:
[----:B------:R-:W-:-:S00]  /*0750*/  BRA `(.L_x_4) ;  /* 0xfffffffc00fc7947 */ /* 0x000fc0000383ffff */
[----:B------:R-:W-:-:S00]  /*0760*/  NOP ;  /* 0x0000000000007918 */ /* 0x000fc00000000000 */
        /* <DEDUP_REMOVED lines=9> */
.L_x_10:


//--------------------- .text._Z11initVectorsPfS_S_ --------------------------
	.section	.text._Z11initVectorsPfS_S_,"ax",@progbits
	.align	128
        .global         _Z11initVectorsPfS_S_
        .type           _Z11initVectorsPfS_S_,@function
        .size           _Z11initVectorsPfS_S_,(.L_x_11 - _Z11initVectorsPfS_S_)
        .other          _Z11initVectorsPfS_S_,@"STO_CUDA_ENTRY STV_DEFAULT"
_Z11initVectorsPfS_S_:
.text._Z11initVectorsPfS_S_:
        /* <DEDUP_REMOVED lines=14> */
[C---:B------:R-:W-:Y:S02]  /*00e0*/  ISETP.GE.AND P0, PT, R4.reuse, 0x1388, PT ;  /* 0x000013880400780c */ /* 0x040fe40003f06270 */
[----:B------:R-:W-:Y:S02]  /*00f0*/  VIMNMX R5, PT, PT, R4, 0x1388, !PT ;  /* 0x0000138804057848 */ /* 0x000fe40007fe0100 */
[----:B------:R-:W-:Y:S02]  /*0100*/  SEL R8, RZ, 0x1, P0 ;  /* 0x00000001ff087807 */ /* 0x000fe40000000000 */
[----:B------:R-:W-:-:S02]  /*0110*/  ISETP.NE.U32.AND P2, PT, R0, RZ, PT ;  /* 0x000000ff0000720c */ /* 0x000fc40003f45070 */
[----:B------:R-:W-:Y:S01]  /*0120*/  IADD3 R5, PT, PT, R5, -R4, -R8 ;  /* 0x8000000405057210 */ /* 0x000fe20007ffe808 */
[----:B0-----:R-:W0:Y:S02]  /*0130*/  MUFU.RCP R6, R6 ;  /* 0x0000000600067308 */ /* 0x001e240000001000 */
[----:B0-----:R-:W-:-:S06]  /*0140*/  IADD3 R2, PT, PT, R6, 0xffffffe, RZ ;  /* 0x0ffffffe06027810 */ /* 0x001fcc0007ffe0ff */
[----:B------:R0:W2:Y:S02]  /*0150*/  F2I.FTZ.U32.TRUNC.NTZ R3, R2 ;  /* 0x0000000200037305 */ /* 0x0000a4000021f000 */
[----:B0-----:R-:W-:Y:S02]  /*0160*/  HFMA2 R2, -RZ, RZ, 0, 0 ;  /* 0x00000000ff027431 */ /* 0x001fe400000001ff */
[----:B--2---:R-:W-:-:S04]  /*0170*/  IMAD R7, R7, R3, RZ ;  /* 0x0000000307077224 */ /* 0x004fc800078e02ff */
[----:B------:R-:W-:-:S06]  /*0180*/  IMAD.HI.U32 R6, R3, R7, R2 ;  /* 0x0000000703067227 */ /* 0x000fcc00078e0002 */
[----:B------:R-:W-:Y:S02]  /*0190*/  IMAD.HI.U32 R9, R6, R5, RZ ;  /* 0x0000000506097227 */ /* 0x000fe400078e00ff */
[----:B------:R-:W0:Y:S03]  /*01a0*/  LDC.64 R6, c[0x0][0x380] ;  /* 0x0000e000ff067b82 */ /* 0x000e260000000a00 */
[----:B------:R-:W-:-:S05]  /*01b0*/  IADD3 R2, PT, PT, -R9, RZ, RZ ;  /* 0x000000ff09027210 */ /* 0x000fca0007ffe1ff */
[----:B------:R-:W-:Y:S02]  /*01c0*/  IMAD R5, R0, R2, R5 ;  /* 0x0000000200057224 */ /* 0x000fe400078e0205 */
[----:B------:R-:W2:Y:S03]  /*01d0*/  LDC.64 R2, c[0x0][0x388] ;  /* 0x0000e200ff027b82 */ /* 0x000ea60000000a00 */
[----:B------:R-:W-:-:S13]  /*01e0*/  ISETP.GE.U32.AND P0, PT, R5, R0, PT ;  /* 0x000000000500720c */ /* 0x000fda0003f06070 */
[----:B------:R-:W-:Y:S02]  /*01f0*/  @P0 IADD3 R5, PT, PT, -R0, R5, RZ ;  /* 0x0000000500050210 */ /* 0x000fe40007ffe1ff */
[----:B------:R-:W-:Y:S02]  /*0200*/  @P0 IADD3 R9, PT, PT, R9, 0x1, RZ ;  /* 0x0000000109090810 */ /* 0x000fe40007ffe0ff */
[----:B------:R-:W-:Y:S02]  /*0210*/  ISETP.GE.U32.AND P1, PT, R5, R0, PT ;  /* 0x000000000500720c */ /* 0x000fe40003f26070 */
[----:B------:R-:W3:Y:S11]  /*0220*/  LDC.64 R4, c[0x0][0x390] ;  /* 0x0000e400ff047b82 */ /* 0x000ef60000000a00 */
[----:B------:R-:W-:-:S02]  /*0230*/  @P1 IADD3 R9, PT, PT, R9, 0x1, RZ ;  /* 0x0000000109091810 */ /* 0x000fc40007ffe0ff */
[----:B------:R-:W-:-:S04]  /*0240*/  @!P2 LOP3.LUT R9, RZ, R0, RZ, 0x33, !PT ;  /* 0x00000000ff09a212 */ /* 0x000fc800078e33ff */
[----:B------:R-:W-:-:S04]  /*0250*/  IADD3 R12, PT, PT, R8, R9, RZ ;  /* 0x00000009080c7210 */ /* 0x000fc80007ffe0ff */
[C---:B------:R-:W-:Y:S02]  /*0260*/  LOP3.LUT R8, R12.reuse, 0x3, RZ, 0xc0, !PT ;  /* 0x000000030c087812 */ /* 0x040fe400078ec0ff */
[----:B------:R-:W-:Y:S02]  /*0270*/  ISETP.GE.U32.AND P1, PT, R12, 0x3, PT ;  /* 0x000000030c00780c */ /* 0x000fe40003f26070 */
[----:B------:R-:W-:-:S13]  /*0280*/  ISETP.NE.AND P0, PT, R8, 0x3, PT ;  /* 0x000000030800780c */ /* 0x000fda0003f05270 */
[----:B012---:R-:W-:Y:S05]  /*0290*/  @!P0 BRA `(.L_x_6) ;  /* 0x0000000000588947 */ /* 0x007fea0003800000 */
[----:B------:R-:W0:Y:S01]  /*02a0*/  LDC.64 R8, c[0x0][0x390] ;  /* 0x0000e400ff087b82 */ /* 0x000e220000000a00 */
[----:B------:R-:W-:-:S05]  /*02b0*/  VIADD R12, R12, 0x1 ;  /* 0x000000010c0c7836 */ /* 0x000fca0000000000 */
[----:B------:R-:W-:Y:S02]  /*02c0*/  LOP3.LUT R12, R12, 0x3, RZ, 0xc0, !PT ;  /* 0x000000030c0c7812 */ /* 0x000fe400078ec0ff */
[----:B------:R-:W1:Y:S02]  /*02d0*/  LDC.64 R10, c[0x0][0x380] ;  /* 0x0000e000ff0a7b82 */ /* 0x000e640000000a00 */
[----:B------:R-:W-:-:S06]  /*02e0*/  IADD3 R12, PT, PT, -R12, RZ, RZ ;  /* 0x000000ff0c0c7210 */ /* 0x000fcc0007ffe1ff */
[----:B------:R-:W2:Y:S02]  /*02f0*/  LDC.64 R14, c[0x0][0x388] ;  /* 0x0000e200ff0e7b82 */ /* 0x000ea40000000a00 */
.L_x_7:
[----:B----4-:R-:W-:Y:S01]  /*0300*/  HFMA2 R27, -RZ, RZ, 1.5244140625, -0.002735137939453125 ;  /* 0x3e19999aff1b7431 */ /* 0x010fe200000001ff */
[----:B------:R-:W-:Y:S01]  /*0310*/  I2FP.F32.S32 R18, R13 ;  /* 0x0000000d00127245 */ /* 0x000fe20000201400 */
[C---:B-1----:R-:W-:Y:S01]  /*0320*/  IMAD.WIDE R16, R13.reuse, 0x4, R10 ;  /* 0x000000040d107825 */ /* 0x042fe200078e020a */
[----:B------:R-:W-:Y:S02]  /*0330*/  MOV R25, 0x3e4ccccd ;  /* 0x3e4ccccd00197802 */ /* 0x000fe40000000f00 */
[----:B------:R-:W-:Y:S01]  /*0340*/  IADD3 R12, PT, PT, R12, 0x1, RZ ;  /* 0x000000010c0c7810 */ /* 0x000fe20007ffe0ff */
[----:B------:R-:W-:Y:S01]  /*0350*/  FMUL R23, R18, 0.10000000149011611938 ;  /* 0x3dcccccd12177820 */ /* 0x000fe20000400000 */
[----:B0-----:R-:W-:-:S04]  /*0360*/  IMAD.WIDE R20, R13, 0x4, R8 ;  /* 0x000000040d147825 */ /* 0x001fc800078e0208 */
[----:B------:R-:W-:Y:S01]  /*0370*/  FFMA R25, R18, R25, 1 ;  /* 0x3f80000012197423 */ /* 0x000fe20000000019 */
[----:B------:R-:W-:Y:S01]  /*0380*/  ISETP.NE.AND P0, PT, R12, RZ, PT ;  /* 0x000000ff0c00720c */ /* 0x000fe20003f05270 */
[----:B------:R-:W-:Y:S01]  /*0390*/  FFMA R27, R18, R27, 0.5 ;  /* 0x3f000000121b7423 */ /* 0x000fe2000000001b */
[----:B--2---:R-:W-:Y:S01]  /*03a0*/  IMAD.WIDE R18, R13, 0x4, R14 ;  /* 0x000000040d127825 */ /* 0x004fe200078e020e */
[----:B------:R4:W-:Y:S01]  /*03b0*/  STG.E desc[UR4][R16.64], R23 ;  /* 0x0000001710007986 */ /* 0x0009e2000c101904 */
[----:B------:R-:W-:-:S03]  /*03c0*/  IADD3 R13, PT, PT, R0, R13, RZ ;  /* 0x0000000d000d7210 */ /* 0x000fc60007ffe0ff */
[----:B------:R4:W-:Y:S04]  /*03d0*/  STG.E desc[UR4][R18.64], R25 ;  /* 0x0000001912007986 */ /* 0x0009e8000c101904 */
[----:B------:R4:W-:Y:S02]  /*03e0*/  STG.E desc[UR4][R20.64], R27 ;  /* 0x0000001b14007986 */ /* 0x0009e4000c101904 */
[----:B------:R-:W-:Y:S05]  /*03f0*/  @P0 BRA `(.L_x_7) ;  /* 0xfffffffc00c00947 */ /* 0x000fea000383ffff */
.L_x_6:
[----:B------:R-:W-:Y:S05]  /*0400*/  BSYNC.RECONVERGENT B0 ;  /* 0x0000000000007941 */ /* 0x000fea0003800200 */
.L_x_5:
[----:B------:R-:W-:Y:S05]  /*0410*/  @!P1 EXIT ;  /* 0x000000000000994d */ /* 0x000fea0003800000 */
.L_x_8:
[-C--:B----4-:R-:W-:Y:S01]  /*0420*/  IADD3 R21, PT, PT, R0, R13.reuse, RZ ;  /* 0x0000000d00157210 */ /* 0x090fe20007ffe0ff */
[C---:B------:R-:W-:Y:S01]  /*0430*/  IMAD.WIDE R24, R13.reuse, 0x4, R6 ;  /* 0x000000040d187825 */ /* 0x040fe200078e0206 */
[----:B------:R-:W-:Y:S02]  /*0440*/  I2FP.F32.S32 R12, R13 ;  /* 0x0000000d000c7245 */ /* 0x000fe40000201400 */
[----:B-1----:R-:W-:Y:S01]  /*0450*/  MOV R11, 0x3e19999a ;  /* 0x3e19999a000b7802 */ /* 0x002fe20000000f00 */
[----:B------:R-:W-:Y:S01]  /*0460*/  IMAD.WIDE R8, R13, 0x4, R2 ;  /* 0x000000040d087825 */ /* 0x000fe200078e0202 */
[----:B------:R-:W-:-:S03]  /*0470*/  I2FP.F32.S32 R18, R21 ;  /* 0x0000001500127245 */ /* 0x000fc60000201400 */
[----:B------:R-:W-:Y:S01]  /*0480*/  FMUL R19, R12, 0.10000000149011611938 ;  /* 0x3dcccccd0c137820 */ /* 0x000fe20000400000 */
[----:B------:R-:W-:Y:S01]  /*0490*/  IADD3 R21, PT, PT, R0, R21, RZ ;  /* 0x0000001500157210 */ /* 0x000fe20007ffe0ff */
[----:B------:R-:W-:Y:S02]  /*04a0*/  IMAD.MOV.U32 R10, RZ, RZ, 0x3e4ccccd ;  /* 0x3e4ccccdff0a7424 */ /* 0x000fe400078e00ff */
[----:B------:R-:W-:Y:S01]  /*04b0*/  FFMA R28, R12, R11, 0.5 ;  /* 0x3f0000000c1c7423 */ /* 0x000fe2000000000b */
[----:B---3--:R-:W-:Y:S01]  /*04c0*/  IMAD.WIDE R22, R13, 0x4, R4 ;  /* 0x000000040d167825 */ /* 0x008fe200078e0204 */
[----:B------:R-:W-:-:S03]  /*04d0*/  I2FP.F32.S32 R20, R21 ;  /* 0x0000001500147245 */ /* 0x000fc60000201400 */
[-C--:B------:R-:W-:Y:S01]  /*04e0*/  FFMA R26, R12, R10.reuse, 1 ;  /* 0x3f8000000c1a7423 */ /* 0x080fe2000000000a */
[----:B------:R-:W-:Y:S01]  /*04f0*/  FMUL R27, R18, 0.10000000149011611938 ;  /* 0x3dcccccd121b7820 */ /* 0x000fe20000400000 */
[C---:B------:R-:W-:Y:S01]  /*0500*/  IMAD.WIDE R14, R0.reuse, 0x4, R24 ;  /* 0x00000004000e7825 */ /* 0x040fe200078e0218 */
[----:B------:R0:W-:Y:S01]  /*0510*/  STG.E desc[UR4][R24.64], R19 ;  /* 0x0000001318007986 */ /* 0x0001e2000c101904 */
[----:B------:R-:W-:Y:S02]  /*0520*/  IADD3 R21, PT, PT, R0, R21, RZ ;  /* 0x0000001500157210 */ /* 0x000fe40007ffe0ff */
[----:B------:R-:W-:Y:S01]  /*0530*/  FFMA R29, R18, R10, 1 ;  /* 0x3f800000121d7423 */ /* 0x000fe2000000000a */
[C---:B------:R-:W-:Y:S01]  /*0540*/  IMAD.WIDE R12, R0.reuse, 0x4, R8 ;  /* 0x00000004000c7825 */ /* 0x040fe200078e0208 */
[----:B------:R1:W-:Y:S03]  /*0550*/  STG.E desc[UR4][R8.64], R26 ;  /* 0x0000001a08007986 */ /* 0x0003e6000c101904 */
[----:B------:R-:W-:Y:S01]  /*0560*/  IMAD.WIDE R16, R0, 0x4, R22 ;  /* 0x0000000400107825 */ /* 0x000fe200078e0216 */
[----:B------:R2:W-:Y:S03]  /*0570*/  STG.E desc[UR4][R22.64], R28 ;  /* 0x0000001c16007986 */ /* 0x0005e6000c101904 */
[----:B0-----:R-:W-:Y:S01]  /*0580*/  FFMA R25, R18, R11, 0.5 ;  /* 0x3f00000012197423 */ /* 0x001fe2000000000b */
[----:B------:R-:W-:-:S04]  /*0590*/  IMAD.WIDE R18, R0, 0x4, R14 ;  /* 0x0000000400127825 */ /* 0x000fc800078e020e */
[----:B------:R-:W-:Y:S01]  /*05a0*/  FMUL R24, R20, 0.10000000149011611938 ;  /* 0x3dcccccd14187820 */ /* 0x000fe20000400000 */
[----:B------:R0:W-:Y:S01]  /*05b0*/  STG.E desc[UR4][R14.64], R27 ;  /* 0x0000001b0e007986 */ /* 0x0001e2000c101904 */
[----:B-1----:R-:W-:Y:S01]  /*05c0*/  I2FP.F32.S32 R26, R21 ;  /* 0x00000015001a7245 */ /* 0x002fe20000201400 */
[C---:B------:R-:W-:Y:S02]  /*05d0*/  IMAD.WIDE R8, R0.reuse, 0x4, R12 ;  /* 0x0000000400087825 */ /* 0x040fe400078e020c */
[----:B------:R1:W-:Y:S02]  /*05e0*/  STG.E desc[UR4][R12.64], R29 ;  /* 0x0000001d0c007986 */ /* 0x0003e4000c101904 */
[----:B--2---:R-:W-:-:S04]  /*05f0*/  IMAD.WIDE R22, R0, 0x4, R18 ;  /* 0x0000000400167825 */ /* 0x004fc800078e0212 */
[----:B------:R-:W-:Y:S01]  /*0600*/  FFMA R28, R26, R10, 1 ;  /* 0x3f8000001a1c7423 */ /* 0x000fe2000000000a */
[----:B------:R2:W-:Y:S01]  /*0610*/  STG.E desc[UR4][R16.64], R25 ;  /* 0x0000001910007986 */ /* 0x0005e2000c101904 */
[----:B0-----:R-:W-:-:S04]  /*0620*/  IMAD.WIDE R14, R0, 0x4, R16 ;  /* 0x00000004000e7825 */ /* 0x001fc800078e0210 */
[C---:B------:R-:W-:Y:S01]  /*0630*/  FFMA R27, R20.reuse, R10, 1 ;  /* 0x3f800000141b7423 */ /* 0x040fe2000000000a */
[----:B------:R0:W-:Y:S01]  /*0640*/  STG.E desc[UR4][R18.64], R24 ;  /* 0x0000001812007986 */ /* 0x0001e2000c101904 */
[----:B------:R-:W-:Y:S01]  /*0650*/  FFMA R20, R20, R11, 0.5 ;  /* 0x3f00000014147423 */ /* 0x000fe2000000000b */
[----:B-1----:R-:W-:Y:S01]  /*0660*/  FMUL R29, R26, 0.10000000149011611938 ;  /* 0x3dcccccd1a1d7820 */ /* 0x002fe20000400000 */
[C---:B------:R-:W-:Y:S01]  /*0670*/  IADD3 R13, PT, PT, R0.reuse, R21, RZ ;  /* 0x00000015000d7210 */ /* 0x040fe20007ffe0ff */
[----:B------:R1:W-:Y:S01]  /*0680*/  STG.E desc[UR4][R8.64], R27 ;  /* 0x0000001b08007986 */ /* 0x0003e2000c101904 */
[----:B--2---:R-:W-:Y:S02]  /*0690*/  IMAD.WIDE R16, R0, 0x4, R14 ;  /* 0x0000000400107825 */ /* 0x004fe400078e020e */
[----:B------:R-:W-:Y:S01]  /*06a0*/  ISETP.GE.AND P0, PT, R13, 0x1388, PT ;  /* 0x000013880d00780c */ /* 0x000fe20003f06270 */
[----:B------:R1:W-:Y:S01]  /*06b0*/  STG.E desc[UR4][R14.64], R20 ;  /* 0x000000140e007986 */ /* 0x0003e2000c101904 */
[----:B0-----:R-:W-:Y:S01]  /*06c0*/  FFMA R19, R26, R11, 0.5 ;  /* 0x3f0000001a137423 */ /* 0x001fe2000000000b */
[----:B------:R-:W-:-:S02]  /*06d0*/  IMAD.WIDE R10, R0, 0x4, R8 ;  /* 0x00000004000a7825 */ /* 0x000fc400078e0208 */
[----:B------:R1:W-:Y:S04]  /*06e0*/  STG.E desc[UR4][R22.64], R29 ;  /* 0x0000001d16007986 */ /* 0x0003e8000c101904 */
[----:B------:R1:W-:Y:S04]  /*06f0*/  STG.E desc[UR4][R10.64], R28 ;  /* 0x0000001c0a007986 */ /* 0x0003e8000c101904 */
[----:B------:R1:W-:Y:S01]  /*0700*/  STG.E desc[UR4][R16.64], R19 ;  /* 0x0000001310007986 */ /* 0x0003e2000c101904 */
[----:B------:R-:W-:Y:S05]  /*0710*/  @!P0 BRA `(.L_x_8) ;  /* 0xfffffffc00408947 */ /* 0x000fea000383ffff */
[----:B------:R-:W-:Y:S05]  /*0720*/  EXIT ;  /* 0x000000000000794d */ /* 0x000fea0003800000 */
.L_x_9:
        /* <DEDUP_REMOVED lines=13> */
.L_x_11:


//--------------------- .nv.shared.reserved.0     --------------------------
	.section	.nv.shared.reserved.0,"aw",@nobits
	.weak		__nv_reservedSMEM_offset_0_alias
	.size		__nv_reservedSMEM_offset_0_alias, 0, 64
	.other		__nv_reservedSMEM_offset_0_alias,@"STO_CUDA_RESERVED_SHARED STV_DEFAULT"
__nv_reservedSMEM_offset_0_alias:
	.zero		0
	.zero		64


//--------------------- .nv.constant0._Z16vectorExpressionPfS_S_S_ff --------------------------
	.section	.nv.constant0._Z16vectorExpressionPfS_S_S_ff,"a",@progbits
	.sectionflags	@""
	.align	4
.nv.constant0._Z16vectorExpressionPfS_S_S_ff:
	.zero		936


//--------------------- .nv.constant0._Z11initVectorsPfS_S_ --------------------------
	.section	.nv.constant0._Z11initVectorsPfS_S_,"a",@progbits
	.sectionflags	@""
	.align	4
.nv.constant0._Z11initVectorsPfS_S_:
	.zero		920


//--------------------- SYMBOLS --------------------------

	.type		.nv.reservedSmem.offset0,@object
	.size		.nv.reservedSmem.offset0,0x4
